//
// Generated by NVIDIA NVVM Compiler
//
// Compiler Build ID: CL-36424714
// Cuda compilation tools, release 13.0, V13.0.88
// Based on NVVM 20.0.0
//

.version 9.0
.target sm_100
.address_size 64

	// .globl	_Z14cuda_transposePfS_ii

.visible .entry _Z14cuda_transposePfS_ii(
	.param .u64 .ptr .align 1 _Z14cuda_transposePfS_ii_param_0,
	.param .u64 .ptr .align 1 _Z14cuda_transposePfS_ii_param_1,
	.param .u32 _Z14cuda_transposePfS_ii_param_2,
	.param .u32 _Z14cuda_transposePfS_ii_param_3
)
{
	.reg .b32 	%r<12>;
	.reg .b32 	%f<2>;
	.reg .b64 	%rd<9>;

	ld.param.u64 	%rd1, [_Z14cuda_transposePfS_ii_param_0];
	ld.param.u64 	%rd2, [_Z14cuda_transposePfS_ii_param_1];
	ld.param.u32 	%r1, [_Z14cuda_transposePfS_ii_param_3];
	cvta.to.global.u64 	%rd3, %rd2;
	cvta.to.global.u64 	%rd4, %rd1;
	mov.u32 	%r2, %ctaid.x;
	mov.u32 	%r3, %ntid.x;
	mov.u32 	%r4, %tid.x;
	mad.lo.s32 	%r5, %r2, %r3, %r4;
	mov.u32 	%r6, %ctaid.y;
	mov.u32 	%r7, %ntid.y;
	mov.u32 	%r8, %tid.y;
	mad.lo.s32 	%r9, %r6, %r7, %r8;
	mad.lo.s32 	%r10, %r1, %r9, %r5;
	mul.wide.s32 	%rd5, %r10, 4;
	add.s64 	%rd6, %rd4, %rd5;
	ld.global.f32 	%f1, [%rd6];
	mad.lo.s32 	%r11, %r1, %r5, %r9;
	mul.wide.s32 	%rd7, %r11, 4;
	add.s64 	%rd8, %rd3, %rd7;
	st.global.f32 	[%rd8], %f1;
	ret;

}


// ===== COMPILED SASS (sm_100) =====

	.target	sm_100

	.elftype	@"ET_EXEC"


//--------------------- .note.nv.tkinfo           --------------------------
	.section	.note.nv.tkinfo,"",@"SHT_NOTE"
	.sectionflags	@"SHF_NOTE_NV_TKINFO"
	.tkinfo
        /*0018*/ 	.word	0x00000002
        /*0030*/ 	.string	""
        /*0030*/ 	.string	"ptxas"
        /*0030*/ 	.string	"Cuda compilation tools, release 13.0, V13.0.88"
        /*0030*/ 	.string	"Build cuda_13.0.r13.0/compiler.36424714_0"
        /*0030*/ 	.string	"-arch sm_100 -m 64 "



//--------------------- .note.nv.cuinfo           --------------------------
	.section	.note.nv.cuinfo,"",@"SHT_NOTE"
	.sectionflags	@"SHF_NOTE_NV_CUINFO"
        /*0018*/ 	.short	0x0002
        /*001a*/ 	.short	0x0064
        /*001c*/ 	.short	0x0082
	.zero		2


//--------------------- .nv.info                  --------------------------
	.section	.nv.info,"",@"SHT_CUDA_INFO"
	.align	4


	//----- nvinfo : EIATTR_REGCOUNT
	.align		4
        /*0000*/ 	.byte	0x04, 0x2f
        /*0002*/ 	.short	(.L_1 - .L_0)
	.align		4
.L_0:
        /*0004*/ 	.word	index@(_Z14cuda_transposePfS_ii)
        /*0008*/ 	.word	0x0000000a


	//----- nvinfo : EIATTR_FRAME_SIZE
	.align		4
.L_1:
        /*000c*/ 	.byte	0x04, 0x11
        /*000e*/ 	.short	(.L_3 - .L_2)
	.align		4
.L_2:
        /*0010*/ 	.word	index@(_Z14cuda_transposePfS_ii)
        /*0014*/ 	.word	0x00000000


	//----- nvinfo : EIATTR_MIN_STACK_SIZE
	.align		4
.L_3:
        /*0018*/ 	.byte	0x04, 0x12
        /*001a*/ 	.short	(.L_5 - .L_4)
	.align		4
.L_4:
        /*001c*/ 	.word	index@(_Z14cuda_transposePfS_ii)
        /*0020*/ 	.word	0x00000000
.L_5:


//--------------------- .nv.compat                --------------------------
	.section	.nv.compat,"",@"SHT_CUDA_COMPAT_INFO"
	.align	4
        /*0000*/ 	.byte	0x02, 0x09, 0x00, 0x00, 0x02, 0x02, 0x01, 0x00, 0x02, 0x05, 0x05, 0x00, 0x03, 0x07, 0x01, 0x01
        /*0010*/ 	.byte	0x02, 0x03, 0x00, 0x00, 0x02, 0x06, 0x01, 0x00, 0x04, 0x0b, 0x08, 0x00, 0x09, 0x00, 0x00, 0x00
        /*0020*/ 	.byte	0x00, 0x00, 0x00, 0x00


//--------------------- .nv.info._Z14cuda_transposePfS_ii --------------------------
	.section	.nv.info._Z14cuda_transposePfS_ii,"",@"SHT_CUDA_INFO"
	.sectionflags	@""
	.align	4


	//----- nvinfo : EIATTR_CUDA_API_VERSION
	.align		4
        /*0000*/ 	.byte	0x04, 0x37
        /*0002*/ 	.short	(.L_7 - .L_6)
.L_6:
        /*0004*/ 	.word	0x00000082


	//----- nvinfo : EIATTR_KPARAM_INFO
	.align		4
.L_7:
        /*0008*/ 	.byte	0x04, 0x17
        /*000a*/ 	.short	(.L_9 - .L_8)
.L_8:
        /*000c*/ 	.word	0x00000000
        /*0010*/ 	.short	0x0003
        /*0012*/ 	.short	0x0014
        /*0014*/ 	.byte	0x00, 0xf0, 0x11, 0x00


	//----- nvinfo : EIATTR_KPARAM_INFO
	.align		4
.L_9:
        /*0018*/ 	.byte	0x04, 0x17
        /*001a*/ 	.short	(.L_11 - .L_10)
.L_10:
        /*001c*/ 	.word	0x00000000
        /*0020*/ 	.short	0x0002
        /*0022*/ 	.short	0x0010
        /*0024*/ 	.byte	0x00, 0xf0, 0x11, 0x00


	//----- nvinfo : EIATTR_KPARAM_INFO
	.align		4
.L_11:
        /*0028*/ 	.byte	0x04, 0x17
        /*002a*/ 	.short	(.L_13 - .L_12)
.L_12:
        /*002c*/ 	.word	0x00000000
        /*0030*/ 	.short	0x0001
        /*0032*/ 	.short	0x0008
        /*0034*/ 	.byte	0x00, 0xf5, 0x21, 0x00


	//----- nvinfo : EIATTR_KPARAM_INFO
	.align		4
.L_13:
        /*0038*/ 	.byte	0x04, 0x17
        /*003a*/ 	.short	(.L_15 - .L_14)
.L_14:
        /*003c*/ 	.word	0x00000000
        /*0040*/ 	.short	0x0000
        /*0042*/ 	.short	0x0000
        /*0044*/ 	.byte	0x00, 0xf5, 0x21, 0x00


	//----- nvinfo : EIATTR_SPARSE_MMA_MASK
	.align		4
.L_15:
        /*0048*/ 	.byte	0x03, 0x50
        /*004a*/ 	.short	0x0000


	//----- nvinfo : EIATTR_MAXREG_COUNT
	.align		4
        /*004c*/ 	.byte	0x03, 0x1b
        /*004e*/ 	.short	0x00ff


	//----- nvinfo : EIATTR_MERCURY_ISA_VERSION
	.align		4
        /*0050*/ 	.byte	0x03, 0x5f
        /*0052*/ 	.short	0x0101


	//----- nvinfo : EIATTR_VRC_CTA_INIT_COUNT
	.align		4
        /*0054*/ 	.byte	0x02, 0x4a
	.zero		1
	.zero		1


	//----- nvinfo : EIATTR_EXIT_INSTR_OFFSETS
	.align		4
        /*0058*/ 	.byte	0x04, 0x1c
        /*005a*/ 	.short	(.L_17 - .L_16)


	//   ....[0]....
.L_16:
        /*005c*/ 	.word	0x00000130


	//----- nvinfo : EIATTR_CBANK_PARAM_SIZE
	.align		4
.L_17:
        /*0060*/ 	.byte	0x03, 0x19
        /*0062*/ 	.short	0x0018


	//----- nvinfo : EIATTR_PARAM_CBANK
	.align		4
        /*0064*/ 	.byte	0x04, 0x0a
        /*0066*/ 	.short	(.L_19 - .L_18)
	.align		4
.L_18:
        /*0068*/ 	.word	index@(.nv.constant0._Z14cuda_transposePfS_ii)
        /*006c*/ 	.short	0x0380
        /*006e*/ 	.short	0x0018


	//----- nvinfo : EIATTR_SW_WAR
	.align		4
.L_19:
        /*0070*/ 	.byte	0x04, 0x36
        /*0072*/ 	.short	(.L_21 - .L_20)
.L_20:
        /*0074*/ 	.word	0x00000008
.L_21:


//--------------------- .nv.callgraph             --------------------------
	.section	.nv.callgraph,"",@"SHT_CUDA_CALLGRAPH"
	.align	4
	.sectionentsize	8
	.align		4
        /*0000*/ 	.word	0x00000000
	.align		4
        /*0004*/ 	.word	0xffffffff
	.align		4
        /*0008*/ 	.word	0x00000000
	.align		4
        /*000c*/ 	.word	0xfffffffe
	.align		4
        /*0010*/ 	.word	0x00000000
	.align		4
        /*0014*/ 	.word	0xfffffffd
	.align		4
        /*0018*/ 	.word	0x00000000
	.align		4
        /*001c*/ 	.word	0xfffffffc


//--------------------- .text._Z14cuda_transposePfS_ii --------------------------
	.section	.text._Z14cuda_transposePfS_ii,"ax",@progbits
	.align	128
        .global         _Z14cuda_transposePfS_ii
        .type           _Z14cuda_transposePfS_ii,@function
        .size           _Z14cuda_transposePfS_ii,(.L_x_1 - _Z14cuda_transposePfS_ii)
        .other          _Z14cuda_transposePfS_ii,@"STO_CUDA_ENTRY STV_DEFAULT"
_Z14cuda_transposePfS_ii:
.text._Z14cuda_transposePfS_ii:
[----:B------:R-:W-:Y:S01]  /*0000*/  LDC R1, c[0x0][0x37c] ;  /* 0x0000df00ff017b82 */ /* 0x000fe20000000800 */
[----:B------:R-:W0:Y:S07]  /*0010*/  S2R R5, SR_TID.X ;  /* 0x0000000000057919 */ /* 0x000e2e0000002100 */
[----:B------:R-:W0:Y:S01]  /*0020*/  LDC R0, c[0x0][0x360] ;  /* 0x0000d800ff007b82 */ /* 0x000e220000000800 */
[----:B------:R-:W1:Y:S01]  /*0030*/  LDCU UR8, c[0x0][0x394] ;  /* 0x00007280ff0877ac */ /* 0x000e620008000800 */
[----:B------:R-:W2:Y:S01]  /*0040*/  S2R R4, SR_TID.Y ;  /* 0x0000000000047919 */ /* 0x000ea20000002200 */
[----:B------:R-:W3:Y:S05]  /*0050*/  LDCU.64 UR4, c[0x0][0x358] ;  /* 0x00006b00ff0477ac */ /* 0x000eea0008000a00 */
[----:B------:R-:W0:Y:S08]  /*0060*/  S2UR UR6, SR_CTAID.X ;  /* 0x00000000000679c3 */ /* 0x000e300000002500 */
[----:B------:R-:W2:Y:S08]  /*0070*/  S2UR UR7, SR_CTAID.Y ;  /* 0x00000000000779c3 */ /* 0x000eb00000002600 */
[----:B------:R-:W2:Y:S08]  /*0080*/  LDC R7, c[0x0][0x364] ;  /* 0x0000d900ff077b82 */ /* 0x000eb00000000800 */
[----:B------:R-:W4:Y:S01]  /*0090*/  LDC.64 R2, c[0x0][0x380] ;  /* 0x0000e000ff027b82 */ /* 0x000f220000000a00 */
[----:B0-----:R-:W-:-:S02]  /*00a0*/  IMAD R0, R0, UR6, R5 ;  /* 0x0000000600007c24 */ /* 0x001fc4000f8e0205 */
[----:B--2---:R-:W-:-:S04]  /*00b0*/  IMAD R7, R7, UR7, R4 ;  /* 0x0000000707077c24 */ /* 0x004fc8000f8e0204 */
[----:B-1----:R-:W-:-:S04]  /*00c0*/  IMAD R5, R7, UR8, R0 ;  /* 0x0000000807057c24 */ /* 0x002fc8000f8e0200 */
[----:B----4-:R-:W-:Y:S02]  /*00d0*/  IMAD.WIDE R2, R5, 0x4, R2 ;  /* 0x0000000405027825 */ /* 0x010fe400078e0202 */
[----:B------:R-:W0:Y:S04]  /*00e0*/  LDC.64 R4, c[0x0][0x388] ;  /* 0x0000e200ff047b82 */ /* 0x000e280000000a00 */
[----:B---3--:R-:W2:Y:S01]  /*00f0*/  LDG.E R3, desc[UR4][R2.64] ;  /* 0x0000000402037981 */ /* 0x008ea2000c1e1900 */
[----:B------:R-:W-:-:S04]  /*0100*/  IMAD R7, R0, UR8, R7 ;  /* 0x0000000800077c24 */ /* 0x000fc8000f8e0207 */
[----:B0-----:R-:W-:-:S05]  /*0110*/  IMAD.WIDE R4, R7, 0x4, R4 ;  /* 0x0000000407047825 */ /* 0x001fca00078e0204 */
[----:B--2---:R-:W-:Y:S01]  /*0120*/  STG.E desc[UR4][R4.64], R3 ;  /* 0x0000000304007986 */ /* 0x004fe2000c101904 */
[----:B------:R-:W-:Y:S05]  /*0130*/  EXIT ;  /* 0x000000000000794d */ /* 0x000fea0003800000 */
.L_x_0:
[----:B------:R-:W-:-:S00]  /*0140*/  BRA `(.L_x_0) ;  /* 0xfffffffc00fc7947 */ /* 0x000fc0000383ffff */
[----:B------:R-:W-:-:S00]  /*0150*/  NOP ;  /* 0x0000000000007918 */ /* 0x000fc00000000000 */
        /* <DEDUP_REMOVED lines=10> */
.L_x_1:


//--------------------- .nv.shared.reserved.0     --------------------------
	.section	.nv.shared.reserved.0,"aw",@nobits
	.weak		__nv_reservedSMEM_offset_0_alias
	.size		__nv_reservedSMEM_offset_0_alias, 0, 64
	.other		__nv_reservedSMEM_offset_0_alias,@"STO_CUDA_RESERVED_SHARED STV_DEFAULT"
__nv_reservedSMEM_offset_0_alias:
	.zero		0
	.zero		64


//--------------------- .nv.constant0._Z14cuda_transposePfS_ii --------------------------
	.section	.nv.constant0._Z14cuda_transposePfS_ii,"a",@progbits
	.sectionflags	@""
	.align	4
.nv.constant0._Z14cuda_transposePfS_ii:
	.zero		920


//--------------------- SYMBOLS --------------------------

	.type		.nv.reservedSmem.offset0,@object
	.size		.nv.reservedSmem.offset0,0x4
